//
// Generated by NVIDIA NVVM Compiler
//
// Compiler Build ID: CL-36424714
// Cuda compilation tools, release 13.0, V13.0.88
// Based on NVVM 20.0.0
//

.version 9.0
.target sm_100
.address_size 64

	// .globl	_Z14Convolution_1DPiS_
.const .align 4 .b8 d_kernel[12];

.visible .entry _Z14Convolution_1DPiS_(
	.param .u64 .ptr .align 1 _Z14Convolution_1DPiS__param_0,
	.param .u64 .ptr .align 1 _Z14Convolution_1DPiS__param_1
)
{
	.reg .pred 	%p<4>;
	.reg .b32 	%r<21>;
	.reg .b64 	%rd<11>;

	ld.param.u64 	%rd4, [_Z14Convolution_1DPiS__param_0];
	ld.param.u64 	%rd3, [_Z14Convolution_1DPiS__param_1];
	cvta.to.global.u64 	%rd1, %rd4;
	mov.u32 	%r1, %tid.x;
	mov.u32 	%r2, %ntid.x;
	add.s32 	%r3, %r1, -1;
	setp.ge.u32 	%p1, %r3, %r2;
	mov.b32 	%r19, 0;
	@%p1 bra 	$L__BB0_2;
	mul.wide.u32 	%rd5, %r3, 4;
	add.s64 	%rd6, %rd1, %rd5;
	ld.global.u32 	%r11, [%rd6];
	ld.const.u32 	%r12, [d_kernel];
	mul.lo.s32 	%r19, %r12, %r11;
$L__BB0_2:
	setp.ge.u32 	%p2, %r1, %r2;
	mul.wide.u32 	%rd7, %r1, 4;
	add.s64 	%rd2, %rd1, %rd7;
	@%p2 bra 	$L__BB0_4;
	ld.global.u32 	%r13, [%rd2];
	ld.const.u32 	%r14, [d_kernel+4];
	mad.lo.s32 	%r19, %r14, %r13, %r19;
$L__BB0_4:
	add.s32 	%r15, %r1, 1;
	setp.ge.u32 	%p3, %r15, %r2;
	@%p3 bra 	$L__BB0_6;
	ld.global.u32 	%r16, [%rd2+4];
	ld.const.u32 	%r17, [d_kernel+8];
	mad.lo.s32 	%r19, %r17, %r16, %r19;
$L__BB0_6:
	cvta.to.global.u64 	%rd8, %rd3;
	add.s64 	%rd10, %rd8, %rd7;
	st.global.u32 	[%rd10], %r19;
	ret;

}


// ===== COMPILED SASS (sm_100) =====

	.target	sm_100

	.elftype	@"ET_EXEC"


//--------------------- .note.nv.tkinfo           --------------------------
	.section	.note.nv.tkinfo,"",@"SHT_NOTE"
	.sectionflags	@"SHF_NOTE_NV_TKINFO"
	.tkinfo
        /*0018*/ 	.word	0x00000002
        /*0030*/ 	.string	""
        /*0030*/ 	.string	"ptxas"
        /*0030*/ 	.string	"Cuda compilation tools, release 13.0, V13.0.88"
        /*0030*/ 	.string	"Build cuda_13.0.r13.0/compiler.36424714_0"
        /*0030*/ 	.string	"-arch sm_100 -m 64 "



//--------------------- .note.nv.cuinfo           --------------------------
	.section	.note.nv.cuinfo,"",@"SHT_NOTE"
	.sectionflags	@"SHF_NOTE_NV_CUINFO"
        /*0018*/ 	.short	0x0002
        /*001a*/ 	.short	0x0064
        /*001c*/ 	.short	0x0082
	.zero		2


//--------------------- .nv.info                  --------------------------
	.section	.nv.info,"",@"SHT_CUDA_INFO"
	.align	4


	//----- nvinfo : EIATTR_REGCOUNT
	.align		4
        /*0000*/ 	.byte	0x04, 0x2f
        /*0002*/ 	.short	(.L_2 - .L_1)
	.align		4
.L_1:
        /*0004*/ 	.word	index@(_Z14Convolution_1DPiS_)
        /*0008*/ 	.word	0x00000010


	//----- nvinfo : EIATTR_FRAME_SIZE
	.align		4
.L_2:
        /*000c*/ 	.byte	0x04, 0x11
        /*000e*/ 	.short	(.L_4 - .L_3)
	.align		4
.L_3:
        /*0010*/ 	.word	index@(_Z14Convolution_1DPiS_)
        /*0014*/ 	.word	0x00000000


	//----- nvinfo : EIATTR_MIN_STACK_SIZE
	.align		4
.L_4:
        /*0018*/ 	.byte	0x04, 0x12
        /*001a*/ 	.short	(.L_6 - .L_5)
	.align		4
.L_5:
        /*001c*/ 	.word	index@(_Z14Convolution_1DPiS_)
        /*0020*/ 	.word	0x00000000
.L_6:


//--------------------- .nv.compat                --------------------------
	.section	.nv.compat,"",@"SHT_CUDA_COMPAT_INFO"
	.align	4
        /*0000*/ 	.byte	0x02, 0x09, 0x00, 0x00, 0x02, 0x02, 0x01, 0x00, 0x02, 0x05, 0x05, 0x00, 0x03, 0x07, 0x01, 0x01
        /*0010*/ 	.byte	0x02, 0x03, 0x00, 0x00, 0x02, 0x06, 0x01, 0x00, 0x04, 0x0b, 0x08, 0x00, 0x09, 0x00, 0x00, 0x00
        /*0020*/ 	.byte	0x00, 0x00, 0x00, 0x00


//--------------------- .nv.info._Z14Convolution_1DPiS_ --------------------------
	.section	.nv.info._Z14Convolution_1DPiS_,"",@"SHT_CUDA_INFO"
	.sectionflags	@""
	.align	4


	//----- nvinfo : EIATTR_CUDA_API_VERSION
	.align		4
        /*0000*/ 	.byte	0x04, 0x37
        /*0002*/ 	.short	(.L_8 - .L_7)
.L_7:
        /*0004*/ 	.word	0x00000082


	//----- nvinfo : EIATTR_KPARAM_INFO
	.align		4
.L_8:
        /*0008*/ 	.byte	0x04, 0x17
        /*000a*/ 	.short	(.L_10 - .L_9)
.L_9:
        /*000c*/ 	.word	0x00000000
        /*0010*/ 	.short	0x0001
        /*0012*/ 	.short	0x0008
        /*0014*/ 	.byte	0x00, 0xf5, 0x21, 0x00


	//----- nvinfo : EIATTR_KPARAM_INFO
	.align		4
.L_10:
        /*0018*/ 	.byte	0x04, 0x17
        /*001a*/ 	.short	(.L_12 - .L_11)
.L_11:
        /*001c*/ 	.word	0x00000000
        /*0020*/ 	.short	0x0000
        /*0022*/ 	.short	0x0000
        /*0024*/ 	.byte	0x00, 0xf5, 0x21, 0x00


	//----- nvinfo : EIATTR_SPARSE_MMA_MASK
	.align		4
.L_12:
        /*0028*/ 	.byte	0x03, 0x50
        /*002a*/ 	.short	0x0000


	//----- nvinfo : EIATTR_MAXREG_COUNT
	.align		4
        /*002c*/ 	.byte	0x03, 0x1b
        /*002e*/ 	.short	0x00ff


	//----- nvinfo : EIATTR_MERCURY_ISA_VERSION
	.align		4
        /*0030*/ 	.byte	0x03, 0x5f
        /*0032*/ 	.short	0x0101


	//----- nvinfo : EIATTR_VRC_CTA_INIT_COUNT
	.align		4
        /*0034*/ 	.byte	0x02, 0x4a
	.zero		1
	.zero		1


	//----- nvinfo : EIATTR_EXIT_INSTR_OFFSETS
	.align		4
        /*0038*/ 	.byte	0x04, 0x1c
        /*003a*/ 	.short	(.L_14 - .L_13)


	//   ....[0]....
.L_13:
        /*003c*/ 	.word	0x00000190


	//----- nvinfo : EIATTR_CBANK_PARAM_SIZE
	.align		4
.L_14:
        /*0040*/ 	.byte	0x03, 0x19
        /*0042*/ 	.short	0x0010


	//----- nvinfo : EIATTR_PARAM_CBANK
	.align		4
        /*0044*/ 	.byte	0x04, 0x0a
        /*0046*/ 	.short	(.L_16 - .L_15)
	.align		4
.L_15:
        /*0048*/ 	.word	index@(.nv.constant0._Z14Convolution_1DPiS_)
        /*004c*/ 	.short	0x0380
        /*004e*/ 	.short	0x0010


	//----- nvinfo : EIATTR_SW_WAR
	.align		4
.L_16:
        /*0050*/ 	.byte	0x04, 0x36
        /*0052*/ 	.short	(.L_18 - .L_17)
.L_17:
        /*0054*/ 	.word	0x00000008
.L_18:


//--------------------- .nv.callgraph             --------------------------
	.section	.nv.callgraph,"",@"SHT_CUDA_CALLGRAPH"
	.align	4
	.sectionentsize	8
	.align		4
        /*0000*/ 	.word	0x00000000
	.align		4
        /*0004*/ 	.word	0xffffffff
	.align		4
        /*0008*/ 	.word	0x00000000
	.align		4
        /*000c*/ 	.word	0xfffffffe
	.align		4
        /*0010*/ 	.word	0x00000000
	.align		4
        /*0014*/ 	.word	0xfffffffd
	.align		4
        /*0018*/ 	.word	0x00000000
	.align		4
        /*001c*/ 	.word	0xfffffffc


//--------------------- .nv.constant3             --------------------------
	.section	.nv.constant3,"a",@progbits
	.align	4
.nv.constant3:
	.type		d_kernel,@object
	.size		d_kernel,(.L_0 - d_kernel)
d_kernel:
	.zero		12
.L_0:


//--------------------- .text._Z14Convolution_1DPiS_ --------------------------
	.section	.text._Z14Convolution_1DPiS_,"ax",@progbits
	.align	128
        .global         _Z14Convolution_1DPiS_
        .type           _Z14Convolution_1DPiS_,@function
        .size           _Z14Convolution_1DPiS_,(.L_x_1 - _Z14Convolution_1DPiS_)
        .other          _Z14Convolution_1DPiS_,@"STO_CUDA_ENTRY STV_DEFAULT"
_Z14Convolution_1DPiS_:
.text._Z14Convolution_1DPiS_:
[----:B------:R-:W-:Y:S01]  /*0000*/  LDC R1, c[0x0][0x37c] ;  /* 0x0000df00ff017b82 */ /* 0x000fe20000000800 */
[----:B------:R-:W0:Y:S01]  /*0010*/  S2R R11, SR_TID.X ;  /* 0x00000000000b7919 */ /* 0x000e220000002100 */
[----:B------:R-:W1:Y:S06]  /*0020*/  LDCU UR6, c[0x0][0x360] ;  /* 0x00006c00ff0677ac */ /* 0x000e6c0008000800 */
[----:B------:R-:W2:Y:S01]  /*0030*/  LDC.64 R4, c[0x0][0x380] ;  /* 0x0000e000ff047b82 */ /* 0x000ea20000000a00 */
[----:B------:R-:W3:Y:S07]  /*0040*/  LDCU.64 UR4, c[0x0][0x358] ;  /* 0x00006b00ff0477ac */ /* 0x000eee0008000a00 */
[----:B------:R-:W4:Y:S01]  /*0050*/  LDC.64 R6, c[0x0][0x388] ;  /* 0x0000e200ff067b82 */ /* 0x000f220000000a00 */
[----:B0-----:R-:W-:-:S02]  /*0060*/  IADD3 R3, PT, PT, R11, -0x1, RZ ;  /* 0xffffffff0b037810 */ /* 0x001fc40007ffe0ff */
[----:B------:R-:W-:Y:S02]  /*0070*/  IADD3 R0, PT, PT, R11, 0x1, RZ ;  /* 0x000000010b007810 */ /* 0x000fe40007ffe0ff */
[----:B-1----:R-:W-:Y:S02]  /*0080*/  ISETP.GE.U32.AND P0, PT, R3, UR6, PT ;  /* 0x0000000603007c0c */ /* 0x002fe4000bf06070 */
[----:B------:R-:W-:Y:S02]  /*0090*/  ISETP.GE.U32.AND P1, PT, R11, UR6, PT ;  /* 0x000000060b007c0c */ /* 0x000fe4000bf26070 */
[----:B------:R-:W-:-:S09]  /*00a0*/  ISETP.GE.U32.AND P2, PT, R0, UR6, PT ;  /* 0x0000000600007c0c */ /* 0x000fd2000bf46070 */
[--C-:B--2---:R-:W-:Y:S01]  /*00b0*/  @!P0 IMAD.WIDE.U32 R2, R3, 0x4, R4.reuse ;  /* 0x0000000403028825 */ /* 0x104fe200078e0004 */
[----:B------:R-:W0:Y:S03]  /*00c0*/  @!P0 LDC R13, c[0x3][RZ] ;  /* 0x00c00000ff0d8b82 */ /* 0x000e260000000800 */
[----:B------:R-:W-:Y:S02]  /*00d0*/  IMAD.WIDE.U32 R4, R11, 0x4, R4 ;  /* 0x000000040b047825 */ /* 0x000fe400078e0004 */
[----:B---3--:R-:W0:Y:S03]  /*00e0*/  @!P0 LDG.E R2, desc[UR4][R2.64] ;  /* 0x0000000402028981 */ /* 0x008e26000c1e1900 */
[----:B------:R-:W1:Y:S01]  /*00f0*/  @!P1 LDC R10, c[0x3][0x4] ;  /* 0x00c00100ff0a9b82 */ /* 0x000e620000000800 */
[----:B------:R-:W1:Y:S04]  /*0100*/  @!P1 LDG.E R0, desc[UR4][R4.64] ;  /* 0x0000000404009981 */ /* 0x000e68000c1e1900 */
[----:B------:R-:W2:Y:S01]  /*0110*/  @!P2 LDG.E R8, desc[UR4][R4.64+0x4] ;  /* 0x000004040408a981 */ /* 0x000ea2000c1e1900 */
[----:B------:R-:W-:-:S02]  /*0120*/  HFMA2 R9, -RZ, RZ, 0, 0 ;  /* 0x00000000ff097431 */ /* 0x000fc400000001ff */
[----:B----4-:R-:W-:Y:S01]  /*0130*/  IMAD.WIDE.U32 R6, R11, 0x4, R6 ;  /* 0x000000040b067825 */ /* 0x010fe200078e0006 */
[----:B------:R-:W2:Y:S03]  /*0140*/  @!P2 LDC R12, c[0x3][0x8] ;  /* 0x00c00200ff0cab82 */ /* 0x000ea60000000800 */
[----:B0-----:R-:W-:-:S04]  /*0150*/  @!P0 IMAD R9, R2, R13, RZ ;  /* 0x0000000d02098224 */ /* 0x001fc800078e02ff */
[----:B-1----:R-:W-:-:S04]  /*0160*/  @!P1 IMAD R9, R0, R10, R9 ;  /* 0x0000000a00099224 */ /* 0x002fc800078e0209 */
[----:B--2---:R-:W-:-:S05]  /*0170*/  @!P2 IMAD R9, R8, R12, R9 ;  /* 0x0000000c0809a224 */ /* 0x004fca00078e0209 */
[----:B------:R-:W-:Y:S01]  /*0180*/  STG.E desc[UR4][R6.64], R9 ;  /* 0x0000000906007986 */ /* 0x000fe2000c101904 */
[----:B------:R-:W-:Y:S05]  /*0190*/  EXIT ;  /* 0x000000000000794d */ /* 0x000fea0003800000 */
.L_x_0:
[----:B------:R-:W-:-:S00]  /*01a0*/  BRA `(.L_x_0) ;  /* 0xfffffffc00fc7947 */ /* 0x000fc0000383ffff */
[----:B------:R-:W-:-:S00]  /*01b0*/  NOP ;  /* 0x0000000000007918 */ /* 0x000fc00000000000 */
        /* <DEDUP_REMOVED lines=12> */
.L_x_1:


//--------------------- .nv.shared.reserved.0     --------------------------
	.section	.nv.shared.reserved.0,"aw",@nobits
	.weak		__nv_reservedSMEM_offset_0_alias
	.size		__nv_reservedSMEM_offset_0_alias, 0, 64
	.other		__nv_reservedSMEM_offset_0_alias,@"STO_CUDA_RESERVED_SHARED STV_DEFAULT"
__nv_reservedSMEM_offset_0_alias:
	.zero		0
	.zero		64


//--------------------- .nv.constant0._Z14Convolution_1DPiS_ --------------------------
	.section	.nv.constant0._Z14Convolution_1DPiS_,"a",@progbits
	.sectionflags	@""
	.align	4
.nv.constant0._Z14Convolution_1DPiS_:
	.zero		912


//--------------------- SYMBOLS --------------------------

	.type		.nv.reservedSmem.offset0,@object
	.size		.nv.reservedSmem.offset0,0x4
